//
// Generated by NVIDIA NVVM Compiler
//
// Compiler Build ID: CL-36424714
// Cuda compilation tools, release 13.0, V13.0.88
// Based on NVVM 20.0.0
//

.version 9.0
.target sm_100
.address_size 64

	// .globl	_ZN3cub18CUB_300001_SM_10006detail11EmptyKernelIvEEvv
.global .align 1 .b8 _ZN41_INTERNAL_6527c787_4_k_cu_55b2da2e_1591394cuda3std3__45__cpo5beginE[1];
.global .align 1 .b8 _ZN41_INTERNAL_6527c787_4_k_cu_55b2da2e_1591394cuda3std3__45__cpo3endE[1];
.global .align 1 .b8 _ZN41_INTERNAL_6527c787_4_k_cu_55b2da2e_1591394cuda3std3__45__cpo6cbeginE[1];
.global .align 1 .b8 _ZN41_INTERNAL_6527c787_4_k_cu_55b2da2e_1591394cuda3std3__45__cpo4cendE[1];
.global .align 1 .b8 _ZN41_INTERNAL_6527c787_4_k_cu_55b2da2e_1591394cuda3std3__45__cpo6rbeginE[1];
.global .align 1 .b8 _ZN41_INTERNAL_6527c787_4_k_cu_55b2da2e_1591394cuda3std3__45__cpo4rendE[1];
.global .align 1 .b8 _ZN41_INTERNAL_6527c787_4_k_cu_55b2da2e_1591394cuda3std3__45__cpo7crbeginE[1];
.global .align 1 .b8 _ZN41_INTERNAL_6527c787_4_k_cu_55b2da2e_1591394cuda3std3__45__cpo5crendE[1];
.global .align 1 .b8 _ZN41_INTERNAL_6527c787_4_k_cu_55b2da2e_1591394cuda3std3__443_GLOBAL__N__6527c787_4_k_cu_55b2da2e_1591396ignoreE[1];
.global .align 1 .b8 _ZN41_INTERNAL_6527c787_4_k_cu_55b2da2e_1591394cuda3std3__419piecewise_constructE[1];
.global .align 1 .b8 _ZN41_INTERNAL_6527c787_4_k_cu_55b2da2e_1591394cuda3std3__48in_placeE[1];
.global .align 1 .b8 _ZN41_INTERNAL_6527c787_4_k_cu_55b2da2e_1591394cuda3std3__420unreachable_sentinelE[1];
.global .align 1 .b8 _ZN41_INTERNAL_6527c787_4_k_cu_55b2da2e_1591394cuda3std3__47nulloptE[1];
.global .align 1 .b8 _ZN41_INTERNAL_6527c787_4_k_cu_55b2da2e_1591394cuda3std3__48unexpectE[1];
.global .align 1 .b8 _ZN41_INTERNAL_6527c787_4_k_cu_55b2da2e_1591394cuda3std6ranges3__45__cpo4swapE[1];
.global .align 1 .b8 _ZN41_INTERNAL_6527c787_4_k_cu_55b2da2e_1591394cuda3std6ranges3__45__cpo9iter_moveE[1];
.global .align 1 .b8 _ZN41_INTERNAL_6527c787_4_k_cu_55b2da2e_1591394cuda3std6ranges3__45__cpo5beginE[1];
.global .align 1 .b8 _ZN41_INTERNAL_6527c787_4_k_cu_55b2da2e_1591394cuda3std6ranges3__45__cpo3endE[1];
.global .align 1 .b8 _ZN41_INTERNAL_6527c787_4_k_cu_55b2da2e_1591394cuda3std6ranges3__45__cpo6cbeginE[1];
.global .align 1 .b8 _ZN41_INTERNAL_6527c787_4_k_cu_55b2da2e_1591394cuda3std6ranges3__45__cpo4cendE[1];
.global .align 1 .b8 _ZN41_INTERNAL_6527c787_4_k_cu_55b2da2e_1591394cuda3std6ranges3__45__cpo7advanceE[1];
.global .align 1 .b8 _ZN41_INTERNAL_6527c787_4_k_cu_55b2da2e_1591394cuda3std6ranges3__45__cpo9iter_swapE[1];
.global .align 1 .b8 _ZN41_INTERNAL_6527c787_4_k_cu_55b2da2e_1591394cuda3std6ranges3__45__cpo4nextE[1];
.global .align 1 .b8 _ZN41_INTERNAL_6527c787_4_k_cu_55b2da2e_1591394cuda3std6ranges3__45__cpo4prevE[1];
.global .align 1 .b8 _ZN41_INTERNAL_6527c787_4_k_cu_55b2da2e_1591394cuda3std6ranges3__45__cpo4dataE[1];
.global .align 1 .b8 _ZN41_INTERNAL_6527c787_4_k_cu_55b2da2e_1591394cuda3std6ranges3__45__cpo5cdataE[1];
.global .align 1 .b8 _ZN41_INTERNAL_6527c787_4_k_cu_55b2da2e_1591394cuda3std6ranges3__45__cpo4sizeE[1];
.global .align 1 .b8 _ZN41_INTERNAL_6527c787_4_k_cu_55b2da2e_1591394cuda3std6ranges3__45__cpo5ssizeE[1];
.global .align 1 .b8 _ZN41_INTERNAL_6527c787_4_k_cu_55b2da2e_1591394cuda3std6ranges3__45__cpo8distanceE[1];
.global .align 1 .b8 _ZN41_INTERNAL_6527c787_4_k_cu_55b2da2e_1591396thrust24THRUST_300001_SM_1000_NS6system6detail10sequential3seqE[1];
.global .align 1 .b8 _ZN41_INTERNAL_6527c787_4_k_cu_55b2da2e_1591396thrust24THRUST_300001_SM_1000_NS12placeholders2_1E[1];
.global .align 1 .b8 _ZN41_INTERNAL_6527c787_4_k_cu_55b2da2e_1591396thrust24THRUST_300001_SM_1000_NS12placeholders2_2E[1];
.global .align 1 .b8 _ZN41_INTERNAL_6527c787_4_k_cu_55b2da2e_1591396thrust24THRUST_300001_SM_1000_NS12placeholders2_3E[1];
.global .align 1 .b8 _ZN41_INTERNAL_6527c787_4_k_cu_55b2da2e_1591396thrust24THRUST_300001_SM_1000_NS12placeholders2_4E[1];
.global .align 1 .b8 _ZN41_INTERNAL_6527c787_4_k_cu_55b2da2e_1591396thrust24THRUST_300001_SM_1000_NS12placeholders2_5E[1];
.global .align 1 .b8 _ZN41_INTERNAL_6527c787_4_k_cu_55b2da2e_1591396thrust24THRUST_300001_SM_1000_NS12placeholders2_6E[1];
.global .align 1 .b8 _ZN41_INTERNAL_6527c787_4_k_cu_55b2da2e_1591396thrust24THRUST_300001_SM_1000_NS12placeholders2_7E[1];
.global .align 1 .b8 _ZN41_INTERNAL_6527c787_4_k_cu_55b2da2e_1591396thrust24THRUST_300001_SM_1000_NS12placeholders2_8E[1];
.global .align 1 .b8 _ZN41_INTERNAL_6527c787_4_k_cu_55b2da2e_1591396thrust24THRUST_300001_SM_1000_NS12placeholders2_9E[1];
.global .align 1 .b8 _ZN41_INTERNAL_6527c787_4_k_cu_55b2da2e_1591396thrust24THRUST_300001_SM_1000_NS12placeholders3_10E[1];

.visible .entry _ZN3cub18CUB_300001_SM_10006detail11EmptyKernelIvEEvv()
{


	ret;

}


// ===== COMPILED SASS (sm_100) =====

	.target	sm_100

	.elftype	@"ET_EXEC"


//--------------------- .note.nv.tkinfo           --------------------------
	.section	.note.nv.tkinfo,"",@"SHT_NOTE"
	.sectionflags	@"SHF_NOTE_NV_TKINFO"
	.tkinfo
        /*0018*/ 	.word	0x00000002
        /*0030*/ 	.string	""
        /*0030*/ 	.string	"ptxas"
        /*0030*/ 	.string	"Cuda compilation tools, release 13.0, V13.0.88"
        /*0030*/ 	.string	"Build cuda_13.0.r13.0/compiler.36424714_0"
        /*0030*/ 	.string	"-arch sm_100 -m 64 "



//--------------------- .note.nv.cuinfo           --------------------------
	.section	.note.nv.cuinfo,"",@"SHT_NOTE"
	.sectionflags	@"SHF_NOTE_NV_CUINFO"
        /*0018*/ 	.short	0x0002
        /*001a*/ 	.short	0x0064
        /*001c*/ 	.short	0x0082
	.zero		2


//--------------------- .nv.info                  --------------------------
	.section	.nv.info,"",@"SHT_CUDA_INFO"
	.align	4


	//----- nvinfo : EIATTR_REGCOUNT
	.align		4
        /*0000*/ 	.byte	0x04, 0x2f
        /*0002*/ 	.short	(.L_41 - .L_40)
	.align		4
.L_40:
        /*0004*/ 	.word	index@(_ZN3cub18CUB_300001_SM_10006detail11EmptyKernelIvEEvv)
        /*0008*/ 	.word	0x00000004


	//----- nvinfo : EIATTR_FRAME_SIZE
	.align		4
.L_41:
        /*000c*/ 	.byte	0x04, 0x11
        /*000e*/ 	.short	(.L_43 - .L_42)
	.align		4
.L_42:
        /*0010*/ 	.word	index@(_ZN3cub18CUB_300001_SM_10006detail11EmptyKernelIvEEvv)
        /*0014*/ 	.word	0x00000000


	//----- nvinfo : EIATTR_MIN_STACK_SIZE
	.align		4
.L_43:
        /*0018*/ 	.byte	0x04, 0x12
        /*001a*/ 	.short	(.L_45 - .L_44)
	.align		4
.L_44:
        /*001c*/ 	.word	index@(_ZN3cub18CUB_300001_SM_10006detail11EmptyKernelIvEEvv)
        /*0020*/ 	.word	0x00000000
.L_45:


//--------------------- .nv.compat                --------------------------
	.section	.nv.compat,"",@"SHT_CUDA_COMPAT_INFO"
	.align	4
        /*0000*/ 	.byte	0x02, 0x09, 0x00, 0x00, 0x02, 0x02, 0x01, 0x00, 0x02, 0x05, 0x05, 0x00, 0x03, 0x07, 0x01, 0x01
        /*0010*/ 	.byte	0x02, 0x03, 0x00, 0x00, 0x02, 0x06, 0x01, 0x00, 0x04, 0x0b, 0x08, 0x00, 0x09, 0x00, 0x00, 0x00
        /*0020*/ 	.byte	0x00, 0x00, 0x00, 0x00


//--------------------- .nv.info._ZN3cub18CUB_300001_SM_10006detail11EmptyKernelIvEEvv --------------------------
	.section	.nv.info._ZN3cub18CUB_300001_SM_10006detail11EmptyKernelIvEEvv,"",@"SHT_CUDA_INFO"
	.sectionflags	@""
	.align	4


	//----- nvinfo : EIATTR_CUDA_API_VERSION
	.align		4
        /*0000*/ 	.byte	0x04, 0x37
        /*0002*/ 	.short	(.L_47 - .L_46)
.L_46:
        /*0004*/ 	.word	0x00000082


	//----- nvinfo : EIATTR_SPARSE_MMA_MASK
	.align		4
.L_47:
        /*0008*/ 	.byte	0x03, 0x50
        /*000a*/ 	.short	0x0000


	//----- nvinfo : EIATTR_MAXREG_COUNT
	.align		4
        /*000c*/ 	.byte	0x03, 0x1b
        /*000e*/ 	.short	0x00ff


	//----- nvinfo : EIATTR_MERCURY_ISA_VERSION
	.align		4
        /*0010*/ 	.byte	0x03, 0x5f
        /*0012*/ 	.short	0x0101


	//----- nvinfo : EIATTR_VRC_CTA_INIT_COUNT
	.align		4
        /*0014*/ 	.byte	0x02, 0x4a
	.zero		1
	.zero		1


	//----- nvinfo : EIATTR_EXIT_INSTR_OFFSETS
	.align		4
        /*0018*/ 	.byte	0x04, 0x1c
        /*001a*/ 	.short	(.L_49 - .L_48)


	//   ....[0]....
.L_48:
        /*001c*/ 	.word	0x00000010


	//----- nvinfo : EIATTR_SW_WAR
	.align		4
.L_49:
        /*0020*/ 	.byte	0x04, 0x36
        /*0022*/ 	.short	(.L_51 - .L_50)
.L_50:
        /*0024*/ 	.word	0x00000008
.L_51:


//--------------------- .nv.callgraph             --------------------------
	.section	.nv.callgraph,"",@"SHT_CUDA_CALLGRAPH"
	.align	4
	.sectionentsize	8
	.align		4
        /*0000*/ 	.word	0x00000000
	.align		4
        /*0004*/ 	.word	0xffffffff
	.align		4
        /*0008*/ 	.word	0x00000000
	.align		4
        /*000c*/ 	.word	0xfffffffe
	.align		4
        /*0010*/ 	.word	0x00000000
	.align		4
        /*0014*/ 	.word	0xfffffffd
	.align		4
        /*0018*/ 	.word	0x00000000
	.align		4
        /*001c*/ 	.word	0xfffffffc


//--------------------- .nv.constant4             --------------------------
	.section	.nv.constant4,"a",@progbits
	.align	8
	.align		8
.nv.constant4:
        /*0000*/ 	.dword	_ZN41_INTERNAL_6527c787_4_k_cu_55b2da2e_1595324cuda3std3__45__cpo5beginE
	.align		8
        /*0008*/ 	.dword	_ZN41_INTERNAL_6527c787_4_k_cu_55b2da2e_1595324cuda3std3__45__cpo3endE
	.align		8
        /*0010*/ 	.dword	_ZN41_INTERNAL_6527c787_4_k_cu_55b2da2e_1595324cuda3std3__45__cpo6cbeginE
	.align		8
        /*0018*/ 	.dword	_ZN41_INTERNAL_6527c787_4_k_cu_55b2da2e_1595324cuda3std3__45__cpo4cendE
	.align		8
        /*0020*/ 	.dword	_ZN41_INTERNAL_6527c787_4_k_cu_55b2da2e_1595324cuda3std3__45__cpo6rbeginE
	.align		8
        /*0028*/ 	.dword	_ZN41_INTERNAL_6527c787_4_k_cu_55b2da2e_1595324cuda3std3__45__cpo4rendE
	.align		8
        /*0030*/ 	.dword	_ZN41_INTERNAL_6527c787_4_k_cu_55b2da2e_1595324cuda3std3__45__cpo7crbeginE
	.align		8
        /*0038*/ 	.dword	_ZN41_INTERNAL_6527c787_4_k_cu_55b2da2e_1595324cuda3std3__45__cpo5crendE
	.align		8
        /*0040*/ 	.dword	_ZN41_INTERNAL_6527c787_4_k_cu_55b2da2e_1595324cuda3std3__443_GLOBAL__N__6527c787_4_k_cu_55b2da2e_1595326ignoreE
	.align		8
        /*0048*/ 	.dword	_ZN41_INTERNAL_6527c787_4_k_cu_55b2da2e_1595324cuda3std3__419piecewise_constructE
	.align		8
        /*0050*/ 	.dword	_ZN41_INTERNAL_6527c787_4_k_cu_55b2da2e_1595324cuda3std3__48in_placeE
	.align		8
        /*0058*/ 	.dword	_ZN41_INTERNAL_6527c787_4_k_cu_55b2da2e_1595324cuda3std3__420unreachable_sentinelE
	.align		8
        /*0060*/ 	.dword	_ZN41_INTERNAL_6527c787_4_k_cu_55b2da2e_1595324cuda3std3__47nulloptE
	.align		8
        /*0068*/ 	.dword	_ZN41_INTERNAL_6527c787_4_k_cu_55b2da2e_1595324cuda3std3__48unexpectE
	.align		8
        /*0070*/ 	.dword	_ZN41_INTERNAL_6527c787_4_k_cu_55b2da2e_1595324cuda3std6ranges3__45__cpo4swapE
	.align		8
        /*0078*/ 	.dword	_ZN41_INTERNAL_6527c787_4_k_cu_55b2da2e_1595324cuda3std6ranges3__45__cpo9iter_moveE
	.align		8
        /*0080*/ 	.dword	_ZN41_INTERNAL_6527c787_4_k_cu_55b2da2e_1595324cuda3std6ranges3__45__cpo5beginE
	.align		8
        /*0088*/ 	.dword	_ZN41_INTERNAL_6527c787_4_k_cu_55b2da2e_1595324cuda3std6ranges3__45__cpo3endE
	.align		8
        /*0090*/ 	.dword	_ZN41_INTERNAL_6527c787_4_k_cu_55b2da2e_1595324cuda3std6ranges3__45__cpo6cbeginE
	.align		8
        /*0098*/ 	.dword	_ZN41_INTERNAL_6527c787_4_k_cu_55b2da2e_1595324cuda3std6ranges3__45__cpo4cendE
	.align		8
        /*00a0*/ 	.dword	_ZN41_INTERNAL_6527c787_4_k_cu_55b2da2e_1595324cuda3std6ranges3__45__cpo7advanceE
	.align		8
        /*00a8*/ 	.dword	_ZN41_INTERNAL_6527c787_4_k_cu_55b2da2e_1595324cuda3std6ranges3__45__cpo9iter_swapE
	.align		8
        /*00b0*/ 	.dword	_ZN41_INTERNAL_6527c787_4_k_cu_55b2da2e_1595324cuda3std6ranges3__45__cpo4nextE
	.align		8
        /*00b8*/ 	.dword	_ZN41_INTERNAL_6527c787_4_k_cu_55b2da2e_1595324cuda3std6ranges3__45__cpo4prevE
	.align		8
        /*00c0*/ 	.dword	_ZN41_INTERNAL_6527c787_4_k_cu_55b2da2e_1595324cuda3std6ranges3__45__cpo4dataE
	.align		8
        /*00c8*/ 	.dword	_ZN41_INTERNAL_6527c787_4_k_cu_55b2da2e_1595324cuda3std6ranges3__45__cpo5cdataE
	.align		8
        /*00d0*/ 	.dword	_ZN41_INTERNAL_6527c787_4_k_cu_55b2da2e_1595324cuda3std6ranges3__45__cpo4sizeE
	.align		8
        /*00d8*/ 	.dword	_ZN41_INTERNAL_6527c787_4_k_cu_55b2da2e_1595324cuda3std6ranges3__45__cpo5ssizeE
	.align		8
        /*00e0*/ 	.dword	_ZN41_INTERNAL_6527c787_4_k_cu_55b2da2e_1595324cuda3std6ranges3__45__cpo8distanceE
	.align		8
        /*00e8*/ 	.dword	_ZN41_INTERNAL_6527c787_4_k_cu_55b2da2e_1595326thrust24THRUST_300001_SM_1000_NS6system6detail10sequential3seqE
	.align		8
        /*00f0*/ 	.dword	_ZN41_INTERNAL_6527c787_4_k_cu_55b2da2e_1595326thrust24THRUST_300001_SM_1000_NS12placeholders2_1E
	.align		8
        /*00f8*/ 	.dword	_ZN41_INTERNAL_6527c787_4_k_cu_55b2da2e_1595326thrust24THRUST_300001_SM_1000_NS12placeholders2_2E
	.align		8
        /*0100*/ 	.dword	_ZN41_INTERNAL_6527c787_4_k_cu_55b2da2e_1595326thrust24THRUST_300001_SM_1000_NS12placeholders2_3E
	.align		8
        /*0108*/ 	.dword	_ZN41_INTERNAL_6527c787_4_k_cu_55b2da2e_1595326thrust24THRUST_300001_SM_1000_NS12placeholders2_4E
	.align		8
        /*0110*/ 	.dword	_ZN41_INTERNAL_6527c787_4_k_cu_55b2da2e_1595326thrust24THRUST_300001_SM_1000_NS12placeholders2_5E
	.align		8
        /*0118*/ 	.dword	_ZN41_INTERNAL_6527c787_4_k_cu_55b2da2e_1595326thrust24THRUST_300001_SM_1000_NS12placeholders2_6E
	.align		8
        /*0120*/ 	.dword	_ZN41_INTERNAL_6527c787_4_k_cu_55b2da2e_1595326thrust24THRUST_300001_SM_1000_NS12placeholders2_7E
	.align		8
        /*0128*/ 	.dword	_ZN41_INTERNAL_6527c787_4_k_cu_55b2da2e_1595326thrust24THRUST_300001_SM_1000_NS12placeholders2_8E
	.align		8
        /*0130*/ 	.dword	_ZN41_INTERNAL_6527c787_4_k_cu_55b2da2e_1595326thrust24THRUST_300001_SM_1000_NS12placeholders2_9E
	.align		8
        /*0138*/ 	.dword	_ZN41_INTERNAL_6527c787_4_k_cu_55b2da2e_1595326thrust24THRUST_300001_SM_1000_NS12placeholders3_10E


//--------------------- .text._ZN3cub18CUB_300001_SM_10006detail11EmptyKernelIvEEvv --------------------------
	.section	.text._ZN3cub18CUB_300001_SM_10006detail11EmptyKernelIvEEvv,"ax",@progbits
	.align	128
        .global         _ZN3cub18CUB_300001_SM_10006detail11EmptyKernelIvEEvv
        .type           _ZN3cub18CUB_300001_SM_10006detail11EmptyKernelIvEEvv,@function
        .size           _ZN3cub18CUB_300001_SM_10006detail11EmptyKernelIvEEvv,(.L_x_1 - _ZN3cub18CUB_300001_SM_10006detail11EmptyKernelIvEEvv)
        .other          _ZN3cub18CUB_300001_SM_10006detail11EmptyKernelIvEEvv,@"STO_CUDA_ENTRY STV_DEFAULT"
_ZN3cub18CUB_300001_SM_10006detail11EmptyKernelIvEEvv:
.text._ZN3cub18CUB_300001_SM_10006detail11EmptyKernelIvEEvv:
[----:B------:R-:W-:Y:S01]  /*0000*/  LDC R1, c[0x0][0x37c] ;  /* 0x0000df00ff017b82 */ /* 0x000fe20000000800 */
[----:B------:R-:W-:Y:S05]  /*0010*/  EXIT ;  /* 0x000000000000794d */ /* 0x000fea0003800000 */
.L_x_0:
[----:B------:R-:W-:-:S00]  /*0020*/  BRA `(.L_x_0) ;  /* 0xfffffffc00fc7947 */ /* 0x000fc0000383ffff */
[----:B------:R-:W-:-:S00]  /*0030*/  NOP ;  /* 0x0000000000007918 */ /* 0x000fc00000000000 */
        /* <DEDUP_REMOVED lines=12> */
.L_x_1:


//--------------------- .nv.shared.reserved.0     --------------------------
	.section	.nv.shared.reserved.0,"aw",@nobits
	.weak		__nv_reservedSMEM_offset_0_alias
	.size		__nv_reservedSMEM_offset_0_alias, 0, 64
	.other		__nv_reservedSMEM_offset_0_alias,@"STO_CUDA_RESERVED_SHARED STV_DEFAULT"
__nv_reservedSMEM_offset_0_alias:
	.zero		0
	.zero		64


//--------------------- .nv.global                --------------------------
	.section	.nv.global,"aw",@nobits
.nv.global:
	.type		_ZN41_INTERNAL_6527c787_4_k_cu_55b2da2e_1595326thrust24THRUST_300001_SM_1000_NS12placeholders2_5E,@object
	.size		_ZN41_INTERNAL_6527c787_4_k_cu_55b2da2e_1595326thrust24THRUST_300001_SM_1000_NS12placeholders2_5E,(_ZN41_INTERNAL_6527c787_4_k_cu_55b2da2e_1595324cuda3std3__45__cpo6cbeginE - _ZN41_INTERNAL_6527c787_4_k_cu_55b2da2e_1595326thrust24THRUST_300001_SM_1000_NS12placeholders2_5E)
_ZN41_INTERNAL_6527c787_4_k_cu_55b2da2e_1595326thrust24THRUST_300001_SM_1000_NS12placeholders2_5E:
	.zero		1
	.type		_ZN41_INTERNAL_6527c787_4_k_cu_55b2da2e_1595324cuda3std3__45__cpo6cbeginE,@object
	.size		_ZN41_INTERNAL_6527c787_4_k_cu_55b2da2e_1595324cuda3std3__45__cpo6cbeginE,(_ZN41_INTERNAL_6527c787_4_k_cu_55b2da2e_1595324cuda3std6ranges3__45__cpo6cbeginE - _ZN41_INTERNAL_6527c787_4_k_cu_55b2da2e_1595324cuda3std3__45__cpo6cbeginE)
_ZN41_INTERNAL_6527c787_4_k_cu_55b2da2e_1595324cuda3std3__45__cpo6cbeginE:
	.zero		1
	.type		_ZN41_INTERNAL_6527c787_4_k_cu_55b2da2e_1595324cuda3std6ranges3__45__cpo6cbeginE,@object
	.size		_ZN41_INTERNAL_6527c787_4_k_cu_55b2da2e_1595324cuda3std6ranges3__45__cpo6cbeginE,(_ZN41_INTERNAL_6527c787_4_k_cu_55b2da2e_1595324cuda3std3__48in_placeE - _ZN41_INTERNAL_6527c787_4_k_cu_55b2da2e_1595324cuda3std6ranges3__45__cpo6cbeginE)
_ZN41_INTERNAL_6527c787_4_k_cu_55b2da2e_1595324cuda3std6ranges3__45__cpo6cbeginE:
	.zero		1
	.type		_ZN41_INTERNAL_6527c787_4_k_cu_55b2da2e_1595324cuda3std3__48in_placeE,@object
	.size		_ZN41_INTERNAL_6527c787_4_k_cu_55b2da2e_1595324cuda3std3__48in_placeE,(_ZN41_INTERNAL_6527c787_4_k_cu_55b2da2e_1595324cuda3std6ranges3__45__cpo4sizeE - _ZN41_INTERNAL_6527c787_4_k_cu_55b2da2e_1595324cuda3std3__48in_placeE)
_ZN41_INTERNAL_6527c787_4_k_cu_55b2da2e_1595324cuda3std3__48in_placeE:
	.zero		1
	.type		_ZN41_INTERNAL_6527c787_4_k_cu_55b2da2e_1595324cuda3std6ranges3__45__cpo4sizeE,@object
	.size		_ZN41_INTERNAL_6527c787_4_k_cu_55b2da2e_1595324cuda3std6ranges3__45__cpo4sizeE,(_ZN41_INTERNAL_6527c787_4_k_cu_55b2da2e_1595326thrust24THRUST_300001_SM_1000_NS12placeholders2_9E - _ZN41_INTERNAL_6527c787_4_k_cu_55b2da2e_1595324cuda3std6ranges3__45__cpo4sizeE)
_ZN41_INTERNAL_6527c787_4_k_cu_55b2da2e_1595324cuda3std6ranges3__45__cpo4sizeE:
	.zero		1
	.type		_ZN41_INTERNAL_6527c787_4_k_cu_55b2da2e_1595326thrust24THRUST_300001_SM_1000_NS12placeholders2_9E,@object
	.size		_ZN41_INTERNAL_6527c787_4_k_cu_55b2da2e_1595326thrust24THRUST_300001_SM_1000_NS12placeholders2_9E,(_ZN41_INTERNAL_6527c787_4_k_cu_55b2da2e_1595324cuda3std3__45__cpo7crbeginE - _ZN41_INTERNAL_6527c787_4_k_cu_55b2da2e_1595326thrust24THRUST_300001_SM_1000_NS12placeholders2_9E)
_ZN41_INTERNAL_6527c787_4_k_cu_55b2da2e_1595326thrust24THRUST_300001_SM_1000_NS12placeholders2_9E:
	.zero		1
	.type		_ZN41_INTERNAL_6527c787_4_k_cu_55b2da2e_1595324cuda3std3__45__cpo7crbeginE,@object
	.size		_ZN41_INTERNAL_6527c787_4_k_cu_55b2da2e_1595324cuda3std3__45__cpo7crbeginE,(_ZN41_INTERNAL_6527c787_4_k_cu_55b2da2e_1595324cuda3std6ranges3__45__cpo4nextE - _ZN41_INTERNAL_6527c787_4_k_cu_55b2da2e_1595324cuda3std3__45__cpo7crbeginE)
_ZN41_INTERNAL_6527c787_4_k_cu_55b2da2e_1595324cuda3std3__45__cpo7crbeginE:
	.zero		1
	.type		_ZN41_INTERNAL_6527c787_4_k_cu_55b2da2e_1595324cuda3std6ranges3__45__cpo4nextE,@object
	.size		_ZN41_INTERNAL_6527c787_4_k_cu_55b2da2e_1595324cuda3std6ranges3__45__cpo4nextE,(_ZN41_INTERNAL_6527c787_4_k_cu_55b2da2e_1595324cuda3std6ranges3__45__cpo4swapE - _ZN41_INTERNAL_6527c787_4_k_cu_55b2da2e_1595324cuda3std6ranges3__45__cpo4nextE)
_ZN41_INTERNAL_6527c787_4_k_cu_55b2da2e_1595324cuda3std6ranges3__45__cpo4nextE:
	.zero		1
	.type		_ZN41_INTERNAL_6527c787_4_k_cu_55b2da2e_1595324cuda3std6ranges3__45__cpo4swapE,@object
	.size		_ZN41_INTERNAL_6527c787_4_k_cu_55b2da2e_1595324cuda3std6ranges3__45__cpo4swapE,(_ZN41_INTERNAL_6527c787_4_k_cu_55b2da2e_1595326thrust24THRUST_300001_SM_1000_NS12placeholders2_1E - _ZN41_INTERNAL_6527c787_4_k_cu_55b2da2e_1595324cuda3std6ranges3__45__cpo4swapE)
_ZN41_INTERNAL_6527c787_4_k_cu_55b2da2e_1595324cuda3std6ranges3__45__cpo4swapE:
	.zero		1
	.type		_ZN41_INTERNAL_6527c787_4_k_cu_55b2da2e_1595326thrust24THRUST_300001_SM_1000_NS12placeholders2_1E,@object
	.size		_ZN41_INTERNAL_6527c787_4_k_cu_55b2da2e_1595326thrust24THRUST_300001_SM_1000_NS12placeholders2_1E,(_ZN41_INTERNAL_6527c787_4_k_cu_55b2da2e_1595326thrust24THRUST_300001_SM_1000_NS12placeholders2_3E - _ZN41_INTERNAL_6527c787_4_k_cu_55b2da2e_1595326thrust24THRUST_300001_SM_1000_NS12placeholders2_1E)
_ZN41_INTERNAL_6527c787_4_k_cu_55b2da2e_1595326thrust24THRUST_300001_SM_1000_NS12placeholders2_1E:
	.zero		1
	.type		_ZN41_INTERNAL_6527c787_4_k_cu_55b2da2e_1595326thrust24THRUST_300001_SM_1000_NS12placeholders2_3E,@object
	.size		_ZN41_INTERNAL_6527c787_4_k_cu_55b2da2e_1595326thrust24THRUST_300001_SM_1000_NS12placeholders2_3E,(_ZN41_INTERNAL_6527c787_4_k_cu_55b2da2e_1595324cuda3std3__45__cpo5beginE - _ZN41_INTERNAL_6527c787_4_k_cu_55b2da2e_1595326thrust24THRUST_300001_SM_1000_NS12placeholders2_3E)
_ZN41_INTERNAL_6527c787_4_k_cu_55b2da2e_1595326thrust24THRUST_300001_SM_1000_NS12placeholders2_3E:
	.zero		1
	.type		_ZN41_INTERNAL_6527c787_4_k_cu_55b2da2e_1595324cuda3std3__45__cpo5beginE,@object
	.size		_ZN41_INTERNAL_6527c787_4_k_cu_55b2da2e_1595324cuda3std3__45__cpo5beginE,(_ZN41_INTERNAL_6527c787_4_k_cu_55b2da2e_1595324cuda3std6ranges3__45__cpo5beginE - _ZN41_INTERNAL_6527c787_4_k_cu_55b2da2e_1595324cuda3std3__45__cpo5beginE)
_ZN41_INTERNAL_6527c787_4_k_cu_55b2da2e_1595324cuda3std3__45__cpo5beginE:
	.zero		1
	.type		_ZN41_INTERNAL_6527c787_4_k_cu_55b2da2e_1595324cuda3std6ranges3__45__cpo5beginE,@object
	.size		_ZN41_INTERNAL_6527c787_4_k_cu_55b2da2e_1595324cuda3std6ranges3__45__cpo5beginE,(_ZN41_INTERNAL_6527c787_4_k_cu_55b2da2e_1595324cuda3std3__443_GLOBAL__N__6527c787_4_k_cu_55b2da2e_1595326ignoreE - _ZN41_INTERNAL_6527c787_4_k_cu_55b2da2e_1595324cuda3std6ranges3__45__cpo5beginE)
_ZN41_INTERNAL_6527c787_4_k_cu_55b2da2e_1595324cuda3std6ranges3__45__cpo5beginE:
	.zero		1
	.type		_ZN41_INTERNAL_6527c787_4_k_cu_55b2da2e_1595324cuda3std3__443_GLOBAL__N__6527c787_4_k_cu_55b2da2e_1595326ignoreE,@object
	.size		_ZN41_INTERNAL_6527c787_4_k_cu_55b2da2e_1595324cuda3std3__443_GLOBAL__N__6527c787_4_k_cu_55b2da2e_1595326ignoreE,(_ZN41_INTERNAL_6527c787_4_k_cu_55b2da2e_1595324cuda3std6ranges3__45__cpo4dataE - _ZN41_INTERNAL_6527c787_4_k_cu_55b2da2e_1595324cuda3std3__443_GLOBAL__N__6527c787_4_k_cu_55b2da2e_1595326ignoreE)
_ZN41_INTERNAL_6527c787_4_k_cu_55b2da2e_1595324cuda3std3__443_GLOBAL__N__6527c787_4_k_cu_55b2da2e_1595326ignoreE:
	.zero		1
	.type		_ZN41_INTERNAL_6527c787_4_k_cu_55b2da2e_1595324cuda3std6ranges3__45__cpo4dataE,@object
	.size		_ZN41_INTERNAL_6527c787_4_k_cu_55b2da2e_1595324cuda3std6ranges3__45__cpo4dataE,(_ZN41_INTERNAL_6527c787_4_k_cu_55b2da2e_1595326thrust24THRUST_300001_SM_1000_NS12placeholders2_7E - _ZN41_INTERNAL_6527c787_4_k_cu_55b2da2e_1595324cuda3std6ranges3__45__cpo4dataE)
_ZN41_INTERNAL_6527c787_4_k_cu_55b2da2e_1595324cuda3std6ranges3__45__cpo4dataE:
	.zero		1
	.type		_ZN41_INTERNAL_6527c787_4_k_cu_55b2da2e_1595326thrust24THRUST_300001_SM_1000_NS12placeholders2_7E,@object
	.size		_ZN41_INTERNAL_6527c787_4_k_cu_55b2da2e_1595326thrust24THRUST_300001_SM_1000_NS12placeholders2_7E,(_ZN41_INTERNAL_6527c787_4_k_cu_55b2da2e_1595324cuda3std3__45__cpo6rbeginE - _ZN41_INTERNAL_6527c787_4_k_cu_55b2da2e_1595326thrust24THRUST_300001_SM_1000_NS12placeholders2_7E)
_ZN41_INTERNAL_6527c787_4_k_cu_55b2da2e_1595326thrust24THRUST_300001_SM_1000_NS12placeholders2_7E:
	.zero		1
	.type		_ZN41_INTERNAL_6527c787_4_k_cu_55b2da2e_1595324cuda3std3__45__cpo6rbeginE,@object
	.size		_ZN41_INTERNAL_6527c787_4_k_cu_55b2da2e_1595324cuda3std3__45__cpo6rbeginE,(_ZN41_INTERNAL_6527c787_4_k_cu_55b2da2e_1595324cuda3std6ranges3__45__cpo7advanceE - _ZN41_INTERNAL_6527c787_4_k_cu_55b2da2e_1595324cuda3std3__45__cpo6rbeginE)
_ZN41_INTERNAL_6527c787_4_k_cu_55b2da2e_1595324cuda3std3__45__cpo6rbeginE:
	.zero		1
	.type		_ZN41_INTERNAL_6527c787_4_k_cu_55b2da2e_1595324cuda3std6ranges3__45__cpo7advanceE,@object
	.size		_ZN41_INTERNAL_6527c787_4_k_cu_55b2da2e_1595324cuda3std6ranges3__45__cpo7advanceE,(_ZN41_INTERNAL_6527c787_4_k_cu_55b2da2e_1595324cuda3std3__47nulloptE - _ZN41_INTERNAL_6527c787_4_k_cu_55b2da2e_1595324cuda3std6ranges3__45__cpo7advanceE)
_ZN41_INTERNAL_6527c787_4_k_cu_55b2da2e_1595324cuda3std6ranges3__45__cpo7advanceE:
	.zero		1
	.type		_ZN41_INTERNAL_6527c787_4_k_cu_55b2da2e_1595324cuda3std3__47nulloptE,@object
	.size		_ZN41_INTERNAL_6527c787_4_k_cu_55b2da2e_1595324cuda3std3__47nulloptE,(_ZN41_INTERNAL_6527c787_4_k_cu_55b2da2e_1595324cuda3std6ranges3__45__cpo8distanceE - _ZN41_INTERNAL_6527c787_4_k_cu_55b2da2e_1595324cuda3std3__47nulloptE)
_ZN41_INTERNAL_6527c787_4_k_cu_55b2da2e_1595324cuda3std3__47nulloptE:
	.zero		1
	.type		_ZN41_INTERNAL_6527c787_4_k_cu_55b2da2e_1595324cuda3std6ranges3__45__cpo8distanceE,@object
	.size		_ZN41_INTERNAL_6527c787_4_k_cu_55b2da2e_1595324cuda3std6ranges3__45__cpo8distanceE,(_ZN41_INTERNAL_6527c787_4_k_cu_55b2da2e_1595326thrust24THRUST_300001_SM_1000_NS12placeholders2_6E - _ZN41_INTERNAL_6527c787_4_k_cu_55b2da2e_1595324cuda3std6ranges3__45__cpo8distanceE)
_ZN41_INTERNAL_6527c787_4_k_cu_55b2da2e_1595324cuda3std6ranges3__45__cpo8distanceE:
	.zero		1
	.type		_ZN41_INTERNAL_6527c787_4_k_cu_55b2da2e_1595326thrust24THRUST_300001_SM_1000_NS12placeholders2_6E,@object
	.size		_ZN41_INTERNAL_6527c787_4_k_cu_55b2da2e_1595326thrust24THRUST_300001_SM_1000_NS12placeholders2_6E,(_ZN41_INTERNAL_6527c787_4_k_cu_55b2da2e_1595324cuda3std3__45__cpo4cendE - _ZN41_INTERNAL_6527c787_4_k_cu_55b2da2e_1595326thrust24THRUST_300001_SM_1000_NS12placeholders2_6E)
_ZN41_INTERNAL_6527c787_4_k_cu_55b2da2e_1595326thrust24THRUST_300001_SM_1000_NS12placeholders2_6E:
	.zero		1
	.type		_ZN41_INTERNAL_6527c787_4_k_cu_55b2da2e_1595324cuda3std3__45__cpo4cendE,@object
	.size		_ZN41_INTERNAL_6527c787_4_k_cu_55b2da2e_1595324cuda3std3__45__cpo4cendE,(_ZN41_INTERNAL_6527c787_4_k_cu_55b2da2e_1595324cuda3std6ranges3__45__cpo4cendE - _ZN41_INTERNAL_6527c787_4_k_cu_55b2da2e_1595324cuda3std3__45__cpo4cendE)
_ZN41_INTERNAL_6527c787_4_k_cu_55b2da2e_1595324cuda3std3__45__cpo4cendE:
	.zero		1
	.type		_ZN41_INTERNAL_6527c787_4_k_cu_55b2da2e_1595324cuda3std6ranges3__45__cpo4cendE,@object
	.size		_ZN41_INTERNAL_6527c787_4_k_cu_55b2da2e_1595324cuda3std6ranges3__45__cpo4cendE,(_ZN41_INTERNAL_6527c787_4_k_cu_55b2da2e_1595324cuda3std3__420unreachable_sentinelE - _ZN41_INTERNAL_6527c787_4_k_cu_55b2da2e_1595324cuda3std6ranges3__45__cpo4cendE)
_ZN41_INTERNAL_6527c787_4_k_cu_55b2da2e_1595324cuda3std6ranges3__45__cpo4cendE:
	.zero		1
	.type		_ZN41_INTERNAL_6527c787_4_k_cu_55b2da2e_1595324cuda3std3__420unreachable_sentinelE,@object
	.size		_ZN41_INTERNAL_6527c787_4_k_cu_55b2da2e_1595324cuda3std3__420unreachable_sentinelE,(_ZN41_INTERNAL_6527c787_4_k_cu_55b2da2e_1595324cuda3std6ranges3__45__cpo5ssizeE - _ZN41_INTERNAL_6527c787_4_k_cu_55b2da2e_1595324cuda3std3__420unreachable_sentinelE)
_ZN41_INTERNAL_6527c787_4_k_cu_55b2da2e_1595324cuda3std3__420unreachable_sentinelE:
	.zero		1
	.type		_ZN41_INTERNAL_6527c787_4_k_cu_55b2da2e_1595324cuda3std6ranges3__45__cpo5ssizeE,@object
	.size		_ZN41_INTERNAL_6527c787_4_k_cu_55b2da2e_1595324cuda3std6ranges3__45__cpo5ssizeE,(_ZN41_INTERNAL_6527c787_4_k_cu_55b2da2e_1595326thrust24THRUST_300001_SM_1000_NS12placeholders3_10E - _ZN41_INTERNAL_6527c787_4_k_cu_55b2da2e_1595324cuda3std6ranges3__45__cpo5ssizeE)
_ZN41_INTERNAL_6527c787_4_k_cu_55b2da2e_1595324cuda3std6ranges3__45__cpo5ssizeE:
	.zero		1
	.type		_ZN41_INTERNAL_6527c787_4_k_cu_55b2da2e_1595326thrust24THRUST_300001_SM_1000_NS12placeholders3_10E,@object
	.size		_ZN41_INTERNAL_6527c787_4_k_cu_55b2da2e_1595326thrust24THRUST_300001_SM_1000_NS12placeholders3_10E,(_ZN41_INTERNAL_6527c787_4_k_cu_55b2da2e_1595324cuda3std3__45__cpo5crendE - _ZN41_INTERNAL_6527c787_4_k_cu_55b2da2e_1595326thrust24THRUST_300001_SM_1000_NS12placeholders3_10E)
_ZN41_INTERNAL_6527c787_4_k_cu_55b2da2e_1595326thrust24THRUST_300001_SM_1000_NS12placeholders3_10E:
	.zero		1
	.type		_ZN41_INTERNAL_6527c787_4_k_cu_55b2da2e_1595324cuda3std3__45__cpo5crendE,@object
	.size		_ZN41_INTERNAL_6527c787_4_k_cu_55b2da2e_1595324cuda3std3__45__cpo5crendE,(_ZN41_INTERNAL_6527c787_4_k_cu_55b2da2e_1595324cuda3std6ranges3__45__cpo4prevE - _ZN41_INTERNAL_6527c787_4_k_cu_55b2da2e_1595324cuda3std3__45__cpo5crendE)
_ZN41_INTERNAL_6527c787_4_k_cu_55b2da2e_1595324cuda3std3__45__cpo5crendE:
	.zero		1
	.type		_ZN41_INTERNAL_6527c787_4_k_cu_55b2da2e_1595324cuda3std6ranges3__45__cpo4prevE,@object
	.size		_ZN41_INTERNAL_6527c787_4_k_cu_55b2da2e_1595324cuda3std6ranges3__45__cpo4prevE,(_ZN41_INTERNAL_6527c787_4_k_cu_55b2da2e_1595324cuda3std6ranges3__45__cpo9iter_moveE - _ZN41_INTERNAL_6527c787_4_k_cu_55b2da2e_1595324cuda3std6ranges3__45__cpo4prevE)
_ZN41_INTERNAL_6527c787_4_k_cu_55b2da2e_1595324cuda3std6ranges3__45__cpo4prevE:
	.zero		1
	.type		_ZN41_INTERNAL_6527c787_4_k_cu_55b2da2e_1595324cuda3std6ranges3__45__cpo9iter_moveE,@object
	.size		_ZN41_INTERNAL_6527c787_4_k_cu_55b2da2e_1595324cuda3std6ranges3__45__cpo9iter_moveE,(_ZN41_INTERNAL_6527c787_4_k_cu_55b2da2e_1595326thrust24THRUST_300001_SM_1000_NS12placeholders2_2E - _ZN41_INTERNAL_6527c787_4_k_cu_55b2da2e_1595324cuda3std6ranges3__45__cpo9iter_moveE)
_ZN41_INTERNAL_6527c787_4_k_cu_55b2da2e_1595324cuda3std6ranges3__45__cpo9iter_moveE:
	.zero		1
	.type		_ZN41_INTERNAL_6527c787_4_k_cu_55b2da2e_1595326thrust24THRUST_300001_SM_1000_NS12placeholders2_2E,@object
	.size		_ZN41_INTERNAL_6527c787_4_k_cu_55b2da2e_1595326thrust24THRUST_300001_SM_1000_NS12placeholders2_2E,(_ZN41_INTERNAL_6527c787_4_k_cu_55b2da2e_1595326thrust24THRUST_300001_SM_1000_NS12placeholders2_4E - _ZN41_INTERNAL_6527c787_4_k_cu_55b2da2e_1595326thrust24THRUST_300001_SM_1000_NS12placeholders2_2E)
_ZN41_INTERNAL_6527c787_4_k_cu_55b2da2e_1595326thrust24THRUST_300001_SM_1000_NS12placeholders2_2E:
	.zero		1
	.type		_ZN41_INTERNAL_6527c787_4_k_cu_55b2da2e_1595326thrust24THRUST_300001_SM_1000_NS12placeholders2_4E,@object
	.size		_ZN41_INTERNAL_6527c787_4_k_cu_55b2da2e_1595326thrust24THRUST_300001_SM_1000_NS12placeholders2_4E,(_ZN41_INTERNAL_6527c787_4_k_cu_55b2da2e_1595324cuda3std3__45__cpo3endE - _ZN41_INTERNAL_6527c787_4_k_cu_55b2da2e_1595326thrust24THRUST_300001_SM_1000_NS12placeholders2_4E)
_ZN41_INTERNAL_6527c787_4_k_cu_55b2da2e_1595326thrust24THRUST_300001_SM_1000_NS12placeholders2_4E:
	.zero		1
	.type		_ZN41_INTERNAL_6527c787_4_k_cu_55b2da2e_1595324cuda3std3__45__cpo3endE,@object
	.size		_ZN41_INTERNAL_6527c787_4_k_cu_55b2da2e_1595324cuda3std3__45__cpo3endE,(_ZN41_INTERNAL_6527c787_4_k_cu_55b2da2e_1595324cuda3std6ranges3__45__cpo3endE - _ZN41_INTERNAL_6527c787_4_k_cu_55b2da2e_1595324cuda3std3__45__cpo3endE)
_ZN41_INTERNAL_6527c787_4_k_cu_55b2da2e_1595324cuda3std3__45__cpo3endE:
	.zero		1
	.type		_ZN41_INTERNAL_6527c787_4_k_cu_55b2da2e_1595324cuda3std6ranges3__45__cpo3endE,@object
	.size		_ZN41_INTERNAL_6527c787_4_k_cu_55b2da2e_1595324cuda3std6ranges3__45__cpo3endE,(_ZN41_INTERNAL_6527c787_4_k_cu_55b2da2e_1595324cuda3std3__419piecewise_constructE - _ZN41_INTERNAL_6527c787_4_k_cu_55b2da2e_1595324cuda3std6ranges3__45__cpo3endE)
_ZN41_INTERNAL_6527c787_4_k_cu_55b2da2e_1595324cuda3std6ranges3__45__cpo3endE:
	.zero		1
	.type		_ZN41_INTERNAL_6527c787_4_k_cu_55b2da2e_1595324cuda3std3__419piecewise_constructE,@object
	.size		_ZN41_INTERNAL_6527c787_4_k_cu_55b2da2e_1595324cuda3std3__419piecewise_constructE,(_ZN41_INTERNAL_6527c787_4_k_cu_55b2da2e_1595324cuda3std6ranges3__45__cpo5cdataE - _ZN41_INTERNAL_6527c787_4_k_cu_55b2da2e_1595324cuda3std3__419piecewise_constructE)
_ZN41_INTERNAL_6527c787_4_k_cu_55b2da2e_1595324cuda3std3__419piecewise_constructE:
	.zero		1
	.type		_ZN41_INTERNAL_6527c787_4_k_cu_55b2da2e_1595324cuda3std6ranges3__45__cpo5cdataE,@object
	.size		_ZN41_INTERNAL_6527c787_4_k_cu_55b2da2e_1595324cuda3std6ranges3__45__cpo5cdataE,(_ZN41_INTERNAL_6527c787_4_k_cu_55b2da2e_1595326thrust24THRUST_300001_SM_1000_NS12placeholders2_8E - _ZN41_INTERNAL_6527c787_4_k_cu_55b2da2e_1595324cuda3std6ranges3__45__cpo5cdataE)
_ZN41_INTERNAL_6527c787_4_k_cu_55b2da2e_1595324cuda3std6ranges3__45__cpo5cdataE:
	.zero		1
	.type		_ZN41_INTERNAL_6527c787_4_k_cu_55b2da2e_1595326thrust24THRUST_300001_SM_1000_NS12placeholders2_8E,@object
	.size		_ZN41_INTERNAL_6527c787_4_k_cu_55b2da2e_1595326thrust24THRUST_300001_SM_1000_NS12placeholders2_8E,(_ZN41_INTERNAL_6527c787_4_k_cu_55b2da2e_1595324cuda3std3__45__cpo4rendE - _ZN41_INTERNAL_6527c787_4_k_cu_55b2da2e_1595326thrust24THRUST_300001_SM_1000_NS12placeholders2_8E)
_ZN41_INTERNAL_6527c787_4_k_cu_55b2da2e_1595326thrust24THRUST_300001_SM_1000_NS12placeholders2_8E:
	.zero		1
	.type		_ZN41_INTERNAL_6527c787_4_k_cu_55b2da2e_1595324cuda3std3__45__cpo4rendE,@object
	.size		_ZN41_INTERNAL_6527c787_4_k_cu_55b2da2e_1595324cuda3std3__45__cpo4rendE,(_ZN41_INTERNAL_6527c787_4_k_cu_55b2da2e_1595324cuda3std6ranges3__45__cpo9iter_swapE - _ZN41_INTERNAL_6527c787_4_k_cu_55b2da2e_1595324cuda3std3__45__cpo4rendE)
_ZN41_INTERNAL_6527c787_4_k_cu_55b2da2e_1595324cuda3std3__45__cpo4rendE:
	.zero		1
	.type		_ZN41_INTERNAL_6527c787_4_k_cu_55b2da2e_1595324cuda3std6ranges3__45__cpo9iter_swapE,@object
	.size		_ZN41_INTERNAL_6527c787_4_k_cu_55b2da2e_1595324cuda3std6ranges3__45__cpo9iter_swapE,(_ZN41_INTERNAL_6527c787_4_k_cu_55b2da2e_1595324cuda3std3__48unexpectE - _ZN41_INTERNAL_6527c787_4_k_cu_55b2da2e_1595324cuda3std6ranges3__45__cpo9iter_swapE)
_ZN41_INTERNAL_6527c787_4_k_cu_55b2da2e_1595324cuda3std6ranges3__45__cpo9iter_swapE:
	.zero		1
	.type		_ZN41_INTERNAL_6527c787_4_k_cu_55b2da2e_1595324cuda3std3__48unexpectE,@object
	.size		_ZN41_INTERNAL_6527c787_4_k_cu_55b2da2e_1595324cuda3std3__48unexpectE,(_ZN41_INTERNAL_6527c787_4_k_cu_55b2da2e_1595326thrust24THRUST_300001_SM_1000_NS6system6detail10sequential3seqE - _ZN41_INTERNAL_6527c787_4_k_cu_55b2da2e_1595324cuda3std3__48unexpectE)
_ZN41_INTERNAL_6527c787_4_k_cu_55b2da2e_1595324cuda3std3__48unexpectE:
	.zero		1
	.type		_ZN41_INTERNAL_6527c787_4_k_cu_55b2da2e_1595326thrust24THRUST_300001_SM_1000_NS6system6detail10sequential3seqE,@object
	.size		_ZN41_INTERNAL_6527c787_4_k_cu_55b2da2e_1595326thrust24THRUST_300001_SM_1000_NS6system6detail10sequential3seqE,(.L_29 - _ZN41_INTERNAL_6527c787_4_k_cu_55b2da2e_1595326thrust24THRUST_300001_SM_1000_NS6system6detail10sequential3seqE)
_ZN41_INTERNAL_6527c787_4_k_cu_55b2da2e_1595326thrust24THRUST_300001_SM_1000_NS6system6detail10sequential3seqE:
	.zero		1
.L_29:


//--------------------- .nv.constant0._ZN3cub18CUB_300001_SM_10006detail11EmptyKernelIvEEvv --------------------------
	.section	.nv.constant0._ZN3cub18CUB_300001_SM_10006detail11EmptyKernelIvEEvv,"a",@progbits
	.sectionflags	@""
	.align	4
.nv.constant0._ZN3cub18CUB_300001_SM_10006detail11EmptyKernelIvEEvv:
	.zero		896


//--------------------- SYMBOLS --------------------------

	.type		.nv.reservedSmem.offset0,@object
	.size		.nv.reservedSmem.offset0,0x4
